//
// Generated by NVIDIA NVVM Compiler
//
// Compiler Build ID: CL-36424714
// Cuda compilation tools, release 13.0, V13.0.88
// Based on NVVM 20.0.0
//

.version 9.0
.target sm_100
.address_size 64

	// .globl	_Z8mykernelPhS_
.global .attribute(.managed) .align 8 .u64 volume;

.visible .entry _Z8mykernelPhS_(
	.param .u64 .ptr .align 1 _Z8mykernelPhS__param_0,
	.param .u64 .ptr .align 1 _Z8mykernelPhS__param_1
)
{
	.reg .pred 	%p<3>;
	.reg .b16 	%rs<20>;
	.reg .b32 	%r<15>;
	.reg .b64 	%rd<65>;

	ld.global.u64 	%rd9, [volume];
	cvta.to.global.u64 	%rd10, %rd9;
	mov.b16 	%rs2, 1;
	st.global.u8 	[%rd10+1], %rs2;
	ld.global.u64 	%rd11, [volume];
	cvta.to.global.u64 	%rd12, %rd11;
	mov.b16 	%rs3, 0;
	st.global.u8 	[%rd12], %rs3;
	ld.global.u64 	%rd13, [volume];
	cvta.to.global.u64 	%rd14, %rd13;
	st.global.u8 	[%rd14+2], %rs2;
	ld.global.u64 	%rd15, [volume];
	cvta.to.global.u64 	%rd16, %rd15;
	st.global.u8 	[%rd16+6], %rs3;
	ld.global.u64 	%rd17, [volume];
	cvta.to.global.u64 	%rd18, %rd17;
	st.global.u8 	[%rd18+5], %rs3;
	ld.global.u64 	%rd19, [volume];
	cvta.to.global.u64 	%rd20, %rd19;
	st.global.u8 	[%rd20+8], %rs3;
	st.global.u8 	[%rd20+7], %rs3;
	ld.global.u64 	%rd21, [volume];
	cvta.to.global.u64 	%rd22, %rd21;
	st.global.u8 	[%rd22+9], %rs3;
	st.global.u8 	[%rd22+30], %rs2;
	mov.b16 	%rs4, 8;
	st.global.u8 	[%rd22+36864], %rs4;
	mov.b32 	%r13, 2;
	mov.b64 	%rd62, 0;
$L__BB0_1:
	cvt.u16.u32 	%rs5, %r13;
	shl.b16 	%rs6, %rs5, 2;
	add.s16 	%rs7, %rs6, 4;
	ld.global.u64 	%rd23, [volume];
	cvta.to.global.u64 	%rd24, %rd23;
	add.s64 	%rd25, %rd24, %rd62;
	st.global.u8 	[%rd25+36868], %rs7;
	add.s16 	%rs8, %rs6, 8;
	ld.global.u64 	%rd26, [volume];
	cvta.to.global.u64 	%rd27, %rd26;
	add.s64 	%rd28, %rd27, %rd62;
	st.global.u8 	[%rd28+36870], %rs8;
	add.s32 	%r13, %r13, 2;
	add.s64 	%rd62, %rd62, 4;
	setp.ne.s32 	%p1, %r13, 60;
	@%p1 bra 	$L__BB0_1;
	ld.global.u64 	%rd64, [volume];
	cvta.to.global.u64 	%rd30, %rd64;
	mov.b16 	%rs9, 0;
	st.global.u8 	[%rd30+36861], %rs9;
	st.global.u8 	[%rd30+36860], %rs9;
	ld.global.u8 	%rs10, [%rd30+36862];
	ld.global.u8 	%r7, [%rd30+36863];
	add.s32 	%r8, %r7, 1;
	st.global.u8 	[%rd30+36863], %r8;
	cvt.u16.u32 	%rs11, %r8;
	shr.u16 	%rs12, %rs11, 8;
	add.s16 	%rs13, %rs10, %rs12;
	st.global.u8 	[%rd30+36862], %rs13;
	mov.b32 	%r14, 5;
	mov.b64 	%rd63, 0;
$L__BB0_3:
	add.s32 	%r9, %r14, -4;
	cvta.to.global.u64 	%rd31, %rd64;
	mov.b16 	%rs14, 0;
	st.global.u8 	[%rd31+2], %rs14;
	cvt.u16.u32 	%rs15, %r9;
	add.s16 	%rs16, %rs15, 1;
	ld.global.u64 	%rd32, [volume];
	cvta.to.global.u64 	%rd33, %rd32;
	add.s64 	%rd34, %rd33, %rd63;
	st.global.u8 	[%rd34+33], %rs16;
	shr.u32 	%r10, %r9, 8;
	cvt.u16.u32 	%rs17, %r10;
	ld.global.u64 	%rd35, [volume];
	cvta.to.global.u64 	%rd36, %rd35;
	add.s64 	%rd37, %rd36, %rd63;
	st.global.u8 	[%rd37+32], %rs17;
	ld.global.u64 	%rd38, [volume];
	cvta.to.global.u64 	%rd39, %rd38;
	st.global.u8 	[%rd39+2], %rs14;
	add.s16 	%rs18, %rs15, 2;
	ld.global.u64 	%rd40, [volume];
	cvta.to.global.u64 	%rd41, %rd40;
	add.s64 	%rd42, %rd41, %rd63;
	st.global.u8 	[%rd42+62], %rs18;
	ld.global.u64 	%rd43, [volume];
	cvta.to.global.u64 	%rd44, %rd43;
	add.s64 	%rd45, %rd44, %rd63;
	st.global.u8 	[%rd45+61], %rs17;
	ld.global.u64 	%rd46, [volume];
	cvta.to.global.u64 	%rd47, %rd46;
	st.global.u8 	[%rd47+2], %rs14;
	add.s32 	%r11, %r14, -1;
	ld.global.u64 	%rd48, [volume];
	cvta.to.global.u64 	%rd49, %rd48;
	add.s64 	%rd50, %rd49, %rd63;
	st.global.u8 	[%rd50+91], %r11;
	shr.u32 	%r12, %r11, 8;
	cvt.u16.u32 	%rs1, %r12;
	ld.global.u64 	%rd51, [volume];
	cvta.to.global.u64 	%rd52, %rd51;
	add.s64 	%rd53, %rd52, %rd63;
	st.global.u8 	[%rd53+90], %rs1;
	setp.eq.s32 	%p2, %r14, 1025;
	@%p2 bra 	$L__BB0_5;
	ld.global.u64 	%rd54, [volume];
	cvta.to.global.u64 	%rd55, %rd54;
	mov.b16 	%rs19, 0;
	st.global.u8 	[%rd55+2], %rs19;
	ld.global.u64 	%rd56, [volume];
	cvta.to.global.u64 	%rd57, %rd56;
	add.s64 	%rd58, %rd57, %rd63;
	st.global.u8 	[%rd58+120], %r14;
	ld.global.u64 	%rd59, [volume];
	cvta.to.global.u64 	%rd60, %rd59;
	add.s64 	%rd61, %rd60, %rd63;
	st.global.u8 	[%rd61+119], %rs1;
	ld.global.u64 	%rd64, [volume];
	add.s32 	%r14, %r14, 4;
	add.s64 	%rd63, %rd63, 116;
	bra.uni 	$L__BB0_3;
$L__BB0_5:
	ret;

}


// ===== COMPILED SASS (sm_100) =====

	.target	sm_100

	.elftype	@"ET_EXEC"


//--------------------- .note.nv.tkinfo           --------------------------
	.section	.note.nv.tkinfo,"",@"SHT_NOTE"
	.sectionflags	@"SHF_NOTE_NV_TKINFO"
	.tkinfo
        /*0018*/ 	.word	0x00000002
        /*0030*/ 	.string	""
        /*0030*/ 	.string	"ptxas"
        /*0030*/ 	.string	"Cuda compilation tools, release 13.0, V13.0.88"
        /*0030*/ 	.string	"Build cuda_13.0.r13.0/compiler.36424714_0"
        /*0030*/ 	.string	"-arch sm_100 -m 64 "



//--------------------- .note.nv.cuinfo           --------------------------
	.section	.note.nv.cuinfo,"",@"SHT_NOTE"
	.sectionflags	@"SHF_NOTE_NV_CUINFO"
        /*0018*/ 	.short	0x0002
        /*001a*/ 	.short	0x0064
        /*001c*/ 	.short	0x0082
	.zero		2


//--------------------- .nv.info                  --------------------------
	.section	.nv.info,"",@"SHT_CUDA_INFO"
	.align	4


	//----- nvinfo : EIATTR_REGCOUNT
	.align		4
        /*0000*/ 	.byte	0x04, 0x2f
        /*0002*/ 	.short	(.L_2 - .L_1)
	.align		4
.L_1:
        /*0004*/ 	.word	index@(_Z8mykernelPhS_)
        /*0008*/ 	.word	0x00000018


	//----- nvinfo : EIATTR_FRAME_SIZE
	.align		4
.L_2:
        /*000c*/ 	.byte	0x04, 0x11
        /*000e*/ 	.short	(.L_4 - .L_3)
	.align		4
.L_3:
        /*0010*/ 	.word	index@(_Z8mykernelPhS_)
        /*0014*/ 	.word	0x00000000


	//----- nvinfo : EIATTR_MIN_STACK_SIZE
	.align		4
.L_4:
        /*0018*/ 	.byte	0x04, 0x12
        /*001a*/ 	.short	(.L_6 - .L_5)
	.align		4
.L_5:
        /*001c*/ 	.word	index@(_Z8mykernelPhS_)
        /*0020*/ 	.word	0x00000000
.L_6:


//--------------------- .nv.compat                --------------------------
	.section	.nv.compat,"",@"SHT_CUDA_COMPAT_INFO"
	.align	4
        /*0000*/ 	.byte	0x02, 0x09, 0x00, 0x00, 0x02, 0x02, 0x01, 0x00, 0x02, 0x05, 0x05, 0x00, 0x03, 0x07, 0x01, 0x01
        /*0010*/ 	.byte	0x02, 0x03, 0x00, 0x00, 0x02, 0x06, 0x01, 0x00, 0x04, 0x0b, 0x08, 0x00, 0x09, 0x00, 0x00, 0x00
        /*0020*/ 	.byte	0x00, 0x00, 0x00, 0x00


//--------------------- .nv.info._Z8mykernelPhS_  --------------------------
	.section	.nv.info._Z8mykernelPhS_,"",@"SHT_CUDA_INFO"
	.sectionflags	@""
	.align	4


	//----- nvinfo : EIATTR_CUDA_API_VERSION
	.align		4
        /*0000*/ 	.byte	0x04, 0x37
        /*0002*/ 	.short	(.L_8 - .L_7)
.L_7:
        /*0004*/ 	.word	0x00000082


	//----- nvinfo : EIATTR_KPARAM_INFO
	.align		4
.L_8:
        /*0008*/ 	.byte	0x04, 0x17
        /*000a*/ 	.short	(.L_10 - .L_9)
.L_9:
        /*000c*/ 	.word	0x00000000
        /*0010*/ 	.short	0x0001
        /*0012*/ 	.short	0x0008
        /*0014*/ 	.byte	0x00, 0xf5, 0x21, 0x00


	//----- nvinfo : EIATTR_KPARAM_INFO
	.align		4
.L_10:
        /*0018*/ 	.byte	0x04, 0x17
        /*001a*/ 	.short	(.L_12 - .L_11)
.L_11:
        /*001c*/ 	.word	0x00000000
        /*0020*/ 	.short	0x0000
        /*0022*/ 	.short	0x0000
        /*0024*/ 	.byte	0x00, 0xf5, 0x21, 0x00


	//----- nvinfo : EIATTR_SPARSE_MMA_MASK
	.align		4
.L_12:
        /*0028*/ 	.byte	0x03, 0x50
        /*002a*/ 	.short	0x0000


	//----- nvinfo : EIATTR_MAXREG_COUNT
	.align		4
        /*002c*/ 	.byte	0x03, 0x1b
        /*002e*/ 	.short	0x00ff


	//----- nvinfo : EIATTR_MERCURY_ISA_VERSION
	.align		4
        /*0030*/ 	.byte	0x03, 0x5f
        /*0032*/ 	.short	0x0101


	//----- nvinfo : EIATTR_VRC_CTA_INIT_COUNT
	.align		4
        /*0034*/ 	.byte	0x02, 0x4a
	.zero		1
	.zero		1


	//----- nvinfo : EIATTR_EXIT_INSTR_OFFSETS
	.align		4
        /*0038*/ 	.byte	0x04, 0x1c
        /*003a*/ 	.short	(.L_14 - .L_13)


	//   ....[0]....
.L_13:
        /*003c*/ 	.word	0x000020a0


	//----- nvinfo : EIATTR_CBANK_PARAM_SIZE
	.align		4
.L_14:
        /*0040*/ 	.byte	0x03, 0x19
        /*0042*/ 	.short	0x0010


	//----- nvinfo : EIATTR_PARAM_CBANK
	.align		4
        /*0044*/ 	.byte	0x04, 0x0a
        /*0046*/ 	.short	(.L_16 - .L_15)
	.align		4
.L_15:
        /*0048*/ 	.word	index@(.nv.constant0._Z8mykernelPhS_)
        /*004c*/ 	.short	0x0380
        /*004e*/ 	.short	0x0010


	//----- nvinfo : EIATTR_SW_WAR
	.align		4
.L_16:
        /*0050*/ 	.byte	0x04, 0x36
        /*0052*/ 	.short	(.L_18 - .L_17)
.L_17:
        /*0054*/ 	.word	0x00000008
.L_18:


//--------------------- .nv.callgraph             --------------------------
	.section	.nv.callgraph,"",@"SHT_CUDA_CALLGRAPH"
	.align	4
	.sectionentsize	8
	.align		4
        /*0000*/ 	.word	0x00000000
	.align		4
        /*0004*/ 	.word	0xffffffff
	.align		4
        /*0008*/ 	.word	0x00000000
	.align		4
        /*000c*/ 	.word	0xfffffffe
	.align		4
        /*0010*/ 	.word	0x00000000
	.align		4
        /*0014*/ 	.word	0xfffffffd
	.align		4
        /*0018*/ 	.word	0x00000000
	.align		4
        /*001c*/ 	.word	0xfffffffc


//--------------------- .nv.constant4             --------------------------
	.section	.nv.constant4,"a",@progbits
	.align	8
	.align		8
.nv.constant4:
        /*0000*/ 	.dword	volume


//--------------------- .text._Z8mykernelPhS_     --------------------------
	.section	.text._Z8mykernelPhS_,"ax",@progbits
	.align	128
        .global         _Z8mykernelPhS_
        .type           _Z8mykernelPhS_,@function
        .size           _Z8mykernelPhS_,(.L_x_2 - _Z8mykernelPhS_)
        .other          _Z8mykernelPhS_,@"STO_CUDA_ENTRY STV_DEFAULT"
_Z8mykernelPhS_:
.text._Z8mykernelPhS_:
[----:B------:R-:W-:Y:S08]  /*0000*/  LDC R1, c[0x0][0x37c] ;  /* 0x0000df00ff017b82 */ /* 0x000ff00000000800 */
[----:B------:R-:W0:Y:S01]  /*0010*/  LDC.64 R2, c[0x4][RZ] ;  /* 0x01000000ff027b82 */ /* 0x000e220000000a00 */
[----:B------:R-:W0:Y:S02]  /*0020*/  LDCU.64 UR6, c[0x0][0x358] ;  /* 0x00006b00ff0677ac */ /* 0x000e240008000a00 */
[----:B0-----:R-:W2:Y:S01]  /*0030*/  LDG.E.64 R4, desc[UR6][R2.64] ;  /* 0x0000000602047981 */ /* 0x001ea2000c1e1b00 */
[----:B------:R-:W-:-:S05]  /*0040*/  IMAD.MOV.U32 R0, RZ, RZ, 0x1 ;  /* 0x00000001ff007424 */ /* 0x000fca00078e00ff */
[----:B--2---:R-:W-:Y:S04]  /*0050*/  STG.E.U8 desc[UR6][R4.64+0x1], R0 ;  /* 0x0000010004007986 */ /* 0x004fe8000c101106 */
[----:B------:R-:W2:Y:S04]  /*0060*/  LDG.E.64 R6, desc[UR6][R2.64] ;  /* 0x0000000602067981 */ /* 0x000ea8000c1e1b00 */
[----:B--2---:R0:W-:Y:S04]  /*0070*/  STG.E.U8 desc[UR6][R6.64], RZ ;  /* 0x000000ff06007986 */ /* 0x0041e8000c101106 */
[----:B------:R-:W2:Y:S04]  /*0080*/  LDG.E.64 R8, desc[UR6][R2.64] ;  /* 0x0000000602087981 */ /* 0x000ea8000c1e1b00 */
[----:B--2---:R1:W-:Y:S04]  /*0090*/  STG.E.U8 desc[UR6][R8.64+0x2], R0 ;  /* 0x0000020008007986 */ /* 0x0043e8000c101106 */
[----:B------:R-:W2:Y:S04]  /*00a0*/  LDG.E.64 R10, desc[UR6][R2.64] ;  /* 0x00000006020a7981 */ /* 0x000ea8000c1e1b00 */
[----:B--2---:R-:W-:Y:S04]  /*00b0*/  STG.E.U8 desc[UR6][R10.64+0x6], RZ ;  /* 0x000006ff0a007986 */ /* 0x004fe8000c101106 */
[----:B------:R-:W2:Y:S04]  /*00c0*/  LDG.E.64 R12, desc[UR6][R2.64] ;  /* 0x00000006020c7981 */ /* 0x000ea8000c1e1b00 */
[----:B--2---:R-:W-:Y:S04]  /*00d0*/  STG.E.U8 desc[UR6][R12.64+0x5], RZ ;  /* 0x000005ff0c007986 */ /* 0x004fe8000c101106 */
[----:B------:R-:W2:Y:S01]  /*00e0*/  LDG.E.64 R14, desc[UR6][R2.64] ;  /* 0x00000006020e7981 */ /* 0x000ea2000c1e1b00 */
[----:B0-----:R-:W-:-:S03]  /*00f0*/  IMAD.MOV.U32 R7, RZ, RZ, 0x8 ;  /* 0x00000008ff077424 */ /* 0x001fc600078e00ff */
[----:B--2---:R-:W-:Y:S04]  /*0100*/  STG.E.U8 desc[UR6][R14.64+0x8], RZ ;  /* 0x000008ff0e007986 */ /* 0x004fe8000c101106 */
[----:B------:R-:W-:Y:S04]  /*0110*/  STG.E.U8 desc[UR6][R14.64+0x7], RZ ;  /* 0x000007ff0e007986 */ /* 0x000fe8000c101106 */
[----:B------:R-:W2:Y:S01]  /*0120*/  LDG.E.64 R4, desc[UR6][R2.64] ;  /* 0x0000000602047981 */ /* 0x000ea2000c1e1b00 */
[----:B-1----:R-:W-:-:S03]  /*0130*/  IMAD.MOV.U32 R8, RZ, RZ, 0xc ;  /* 0x0000000cff087424 */ /* 0x002fc600078e00ff */
[----:B--2---:R-:W-:Y:S04]  /*0140*/  STG.E.U8 desc[UR6][R4.64+0x1e], R0 ;  /* 0x00001e0004007986 */ /* 0x004fe8000c101106 */
[----:B------:R0:W-:Y:S04]  /*0150*/  STG.E.U8 desc[UR6][R4.64+0x9000], R7 ;  /* 0x0090000704007986 */ /* 0x0001e8000c101106 */
[----:B------:R1:W-:Y:S04]  /*0160*/  STG.E.U8 desc[UR6][R4.64+0x9], RZ ;  /* 0x000009ff04007986 */ /* 0x0003e8000c101106 */
[----:B0-----:R-:W2:Y:S01]  /*0170*/  LDG.E.64 R6, desc[UR6][R2.64] ;  /* 0x0000000602067981 */ /* 0x001ea2000c1e1b00 */
[----:B-1----:R-:W-:Y:S01]  /*0180*/  PRMT R5, R8, 0x7610, R5 ;  /* 0x0000761008057816 */ /* 0x002fe20000000005 */
[----:B------:R-:W-:-:S04]  /*0190*/  IMAD.MOV.U32 R11, RZ, RZ, 0x10 ;  /* 0x00000010ff0b7424 */ /* 0x000fc800078e00ff */
[----:B--2---:R-:W-:Y:S04]  /*01a0*/  STG.E.U8 desc[UR6][R6.64+0x9004], R5 ;  /* 0x0090040506007986 */ /* 0x004fe8000c101106 */
[----:B------:R-:W2:Y:S01]  /*01b0*/  LDG.E.64 R8, desc[UR6][R2.64] ;  /* 0x0000000602087981 */ /* 0x000ea2000c1e1b00 */
[----:B------:R-:W-:-:S03]  /*01c0*/  IMAD.MOV.U32 R0, RZ, RZ, 0x14 ;  /* 0x00000014ff007424 */ /* 0x000fc600078e00ff */
[----:B--2---:R0:W-:Y:S04]  /*01d0*/  STG.E.U8 desc[UR6][R8.64+0x9006], R11 ;  /* 0x0090060b08007986 */ /* 0x0041e8000c101106 */
[----:B0-----:R-:W2:Y:S01]  /*01e0*/  LDG.E.64 R10, desc[UR6][R2.64] ;  /* 0x00000006020a7981 */ /* 0x001ea2000c1e1b00 */
[----:B------:R-:W-:-:S03]  /*01f0*/  IMAD.MOV.U32 R12, RZ, RZ, 0x18 ;  /* 0x00000018ff0c7424 */ /* 0x000fc600078e00ff */
[----:B--2---:R-:W-:Y:S04]  /*0200*/  STG.E.U8 desc[UR6][R10.64+0x9008], R0 ;  /* 0x009008000a007986 */ /* 0x004fe8000c101106 */
[----:B------:R-:W2:Y:S01]  /*0210*/  LDG.E.64 R4, desc[UR6][R2.64] ;  /* 0x0000000602047981 */ /* 0x000ea2000c1e1b00 */
[----:B------:R-:W-:Y:S01]  /*0220*/  PRMT R7, R12, 0x7610, R7 ;  /* 0x000076100c077816 */ /* 0x000fe20000000007 */
[----:B------:R-:W-:-:S04]  /*0230*/  IMAD.MOV.U32 R12, RZ, RZ, 0x1c ;  /* 0x0000001cff0c7424 */ /* 0x000fc800078e00ff */
[----:B--2---:R0:W-:Y:S04]  /*0240*/  STG.E.U8 desc[UR6][R4.64+0x900a], R7 ;  /* 0x00900a0704007986 */ /* 0x0041e8000c101106 */
[----:B0-----:R-:W2:Y:S01]  /*0250*/  LDG.E.64 R6, desc[UR6][R2.64] ;  /* 0x0000000602067981 */ /* 0x001ea2000c1e1b00 */
[----:B------:R-:W-:Y:S01]  /*0260*/  PRMT R5, R12, 0x7610, R5 ;  /* 0x000076100c057816 */ /* 0x000fe20000000005 */
[----:B------:R-:W-:-:S04]  /*0270*/  IMAD.MOV.U32 R12, RZ, RZ, 0x20 ;  /* 0x00000020ff0c7424 */ /* 0x000fc800078e00ff */
[----:B--2---:R0:W-:Y:S04]  /*0280*/  STG.E.U8 desc[UR6][R6.64+0x900c], R5 ;  /* 0x00900c0506007986 */ /* 0x0041e8000c101106 */
[----:B------:R-:W2:Y:S01]  /*0290*/  LDG.E.64 R8, desc[UR6][R2.64] ;  /* 0x0000000602087981 */ /* 0x000ea2000c1e1b00 */
[----:B------:R-:W-:Y:S01]  /*02a0*/  PRMT R0, R12, 0x7610, R0 ;  /* 0x000076100c007816 */ /* 0x000fe20000000000 */
[----:B------:R-:W-:-:S04]  /*02b0*/  IMAD.MOV.U32 R12, RZ, RZ, 0x24 ;  /* 0x00000024ff0c7424 */ /* 0x000fc800078e00ff */
[----:B--2---:R1:W-:Y:S04]  /*02c0*/  STG.E.U8 desc[UR6][R8.64+0x900e], R0 ;  /* 0x00900e0008007986 */ /* 0x0043e8000c101106 */
[----:B------:R-:W2:Y:S01]  /*02d0*/  LDG.E.64 R10, desc[UR6][R2.64] ;  /* 0x00000006020a7981 */ /* 0x000ea2000c1e1b00 */
[----:B0-----:R-:W-:Y:S01]  /*02e0*/  PRMT R7, R12, 0x7610, R7 ;  /* 0x000076100c077816 */ /* 0x001fe20000000007 */
[----:B------:R-:W-:-:S04]  /*02f0*/  IMAD.MOV.U32 R12, RZ, RZ, 0x28 ;  /* 0x00000028ff0c7424 */ /* 0x000fc800078e00ff */
[----:B--2---:R0:W-:Y:S04]  /*0300*/  STG.E.U8 desc[UR6][R10.64+0x9010], R7 ;  /* 0x009010070a007986 */ /* 0x0041e8000c101106 */
[----:B------:R-:W2:Y:S01]  /*0310*/  LDG.E.64 R4, desc[UR6][R2.64] ;  /* 0x0000000602047981 */ /* 0x000ea2000c1e1b00 */
[----:B-1----:R-:W-:Y:S01]  /*0320*/  PRMT R9, R12, 0x7610, R9 ;  /* 0x000076100c097816 */ /* 0x002fe20000000009 */
[----:B------:R-:W-:-:S04]  /*0330*/  IMAD.MOV.U32 R12, RZ, RZ, 0x2c ;  /* 0x0000002cff0c7424 */ /* 0x000fc800078e00ff */
[----:B--2---:R1:W-:Y:S04]  /*0340*/  STG.E.U8 desc[UR6][R4.64+0x9012], R9 ;  /* 0x0090120904007986 */ /* 0x0043e8000c101106 */
[----:B0-----:R-:W2:Y:S01]  /*0350*/  LDG.E.64 R6, desc[UR6][R2.64] ;  /* 0x0000000602067981 */ /* 0x001ea2000c1e1b00 */
[----:B------:R-:W-:Y:S01]  /*0360*/  PRMT R0, R12, 0x7610, R0 ;  /* 0x000076100c007816 */ /* 0x000fe20000000000 */
[----:B------:R-:W-:-:S04]  /*0370*/  IMAD.MOV.U32 R12, RZ, RZ, 0x30 ;  /* 0x00000030ff0c7424 */ /* 0x000fc800078e00ff */
[----:B--2---:R0:W-:Y:S04]  /*0380*/  STG.E.U8 desc[UR6][R6.64+0x9014], R0 ;  /* 0x0090140006007986 */ /* 0x0041e8000c101106 */
[----:B-1----:R-:W2:Y:S01]  /*0390*/  LDG.E.64 R8, desc[UR6][R2.64] ;  /* 0x0000000602087981 */ /* 0x002ea2000c1e1b00 */
[----:B------:R-:W-:Y:S01]  /*03a0*/  PRMT R5, R12, 0x7610, R5 ;  /* 0x000076100c057816 */ /* 0x000fe20000000005 */
[----:B------:R-:W-:-:S04]  /*03b0*/  IMAD.MOV.U32 R12, RZ, RZ, 0x34 ;  /* 0x00000034ff0c7424 */ /* 0x000fc800078e00ff */
[----:B--2---:R1:W-:Y:S04]  /*03c0*/  STG.E.U8 desc[UR6][R8.64+0x9016], R5 ;  /* 0x0090160508007986 */ /* 0x0043e8000c101106 */
[----:B------:R-:W2:Y:S01]  /*03d0*/  LDG.E.64 R10, desc[UR6][R2.64] ;  /* 0x00000006020a7981 */ /* 0x000ea2000c1e1b00 */
[----:B0-----:R-:W-:Y:S01]  /*03e0*/  PRMT R7, R12, 0x7610, R7 ;  /* 0x000076100c077816 */ /* 0x001fe20000000007 */
[----:B------:R-:W-:-:S04]  /*03f0*/  IMAD.MOV.U32 R12, RZ, RZ, 0x38 ;  /* 0x00000038ff0c7424 */ /* 0x000fc800078e00ff */
[----:B--2---:R0:W-:Y:S04]  /*0400*/  STG.E.U8 desc[UR6][R10.64+0x9018], R7 ;  /* 0x009018070a007986 */ /* 0x0041e8000c101106 */
[----:B-1----:R-:W2:Y:S01]  /*0410*/  LDG.E.64 R4, desc[UR6][R2.64] ;  /* 0x0000000602047981 */ /* 0x002ea2000c1e1b00 */
[----:B------:R-:W-:Y:S01]  /*0420*/  PRMT R0, R12, 0x7610, R0 ;  /* 0x000076100c007816 */ /* 0x000fe20000000000 */
[----:B------:R-:W-:-:S04]  /*0430*/  IMAD.MOV.U32 R12, RZ, RZ, 0x3c ;  /* 0x0000003cff0c7424 */ /* 0x000fc800078e00ff */
[----:B--2---:R1:W-:Y:S04]  /*0440*/  STG.E.U8 desc[UR6][R4.64+0x901a], R0 ;  /* 0x00901a0004007986 */ /* 0x0043e8000c101106 */
[----:B0-----:R-:W2:Y:S01]  /*0450*/  LDG.E.64 R6, desc[UR6][R2.64] ;  /* 0x0000000602067981 */ /* 0x001ea2000c1e1b00 */
[----:B-1----:R-:W-:Y:S01]  /*0460*/  PRMT R5, R12, 0x7610, R5 ;  /* 0x000076100c057816 */ /* 0x002fe20000000005 */
[----:B------:R-:W-:-:S04]  /*0470*/  IMAD.MOV.U32 R12, RZ, RZ, 0x40 ;  /* 0x00000040ff0c7424 */ /* 0x000fc800078e00ff */
[----:B--2---:R0:W-:Y:S04]  /*0480*/  STG.E.U8 desc[UR6][R6.64+0x901c], R5 ;  /* 0x00901c0506007986 */ /* 0x0041e8000c101106 */
[----:B------:R-:W2:Y:S01]  /*0490*/  LDG.E.64 R8, desc[UR6][R2.64] ;  /* 0x0000000602087981 */ /* 0x000ea2000c1e1b00 */
[----:B0-----:R-:W-:Y:S01]  /*04a0*/  PRMT R7, R12, 0x7610, R7 ;  /* 0x000076100c077816 */ /* 0x001fe20000000007 */
[----:B------:R-:W-:-:S04]  /*04b0*/  IMAD.MOV.U32 R12, RZ, RZ, 0x44 ;  /* 0x00000044ff0c7424 */ /* 0x000fc800078e00ff */
[----:B--2---:R0:W-:Y:S04]  /*04c0*/  STG.E.U8 desc[UR6][R8.64+0x901e], R7 ;  /* 0x00901e0708007986 */ /* 0x0041e8000c101106 */
[----:B------:R-:W2:Y:S01]  /*04d0*/  LDG.E.64 R10, desc[UR6][R2.64] ;  /* 0x00000006020a7981 */ /* 0x000ea2000c1e1b00 */
[----:B------:R-:W-:Y:S01]  /*04e0*/  PRMT R0, R12, 0x7610, R0 ;  /* 0x000076100c007816 */ /* 0x000fe20000000000 */
[----:B------:R-:W-:-:S04]  /*04f0*/  IMAD.MOV.U32 R12, RZ, RZ, 0x48 ;  /* 0x00000048ff0c7424 */ /* 0x000fc800078e00ff */
[----:B--2---:R-:W-:Y:S04]  /*0500*/  STG.E.U8 desc[UR6][R10.64+0x9020], R0 ;  /* 0x009020000a007986 */ /* 0x004fe8000c101106 */
[----:B------:R-:W2:Y:S01]  /*0510*/  LDG.E.64 R4, desc[UR6][R2.64] ;  /* 0x0000000602047981 */ /* 0x000ea2000c1e1b00 */
[----:B0-----:R-:W-:Y:S01]  /*0520*/  PRMT R9, R12, 0x7610, R9 ;  /* 0x000076100c097816 */ /* 0x001fe20000000009 */
        /* <DEDUP_REMOVED lines=167> */
[----:B------:R-:W-:-:S05]  /*0fa0*/  PRMT R11, R0, 0x7610, R11 ;  /* 0x00007610000b7816 */ /* 0x000fca000000000b */
[----:B--2---:R1:W-:Y:S04]  /*0fb0*/  STG.E.U8 desc[UR6][R6.64+0x9076], R11 ;  /* 0x0090760b06007986 */ /* 0x0043e8000c101106 */
[----:B0-----:R-:W2:Y:S04]  /*0fc0*/  LDG.E.64 R8, desc[UR6][R2.64] ;  /* 0x0000000602087981 */ /* 0x001ea8000c1e1b00 */
[----:B--2---:R-:W2:Y:S04]  /*0fd0*/  LDG.E.U8 R10, desc[UR6][R8.64+0x8fff] ;  /* 0x008fff06080a7981 */ /* 0x004ea8000c1e1100 */
[----:B------:R-:W3:Y:S04]  /*0fe0*/  LDG.E.U8 R0, desc[UR6][R8.64+0x8ffe] ;  /* 0x008ffe0608007981 */ /* 0x000ee8000c1e1100 */
[----:B------:R-:W-:Y:S04]  /*0ff0*/  STG.E.U8 desc[UR6][R8.64+0x8ffd], RZ ;  /* 0x008ffdff08007986 */ /* 0x000fe8000c101106 */
[----:B------:R-:W-:Y:S04]  /*1000*/  STG.E.U8 desc[UR6][R8.64+0x8ffc], RZ ;  /* 0x008ffcff08007986 */ /* 0x000fe8000c101106 */
[----:B------:R-:W-:Y:S01]  /*1010*/  STG.E.U8 desc[UR6][R8.64+0x2], RZ ;  /* 0x000002ff08007986 */ /* 0x000fe2000c101106 */
[----:B--2---:R-:W-:-:S05]  /*1020*/  VIADD R13, R10, 0x1 ;  /* 0x000000010a0d7836 */ /* 0x004fca0000000000 */
[----:B---3--:R-:W-:Y:S01]  /*1030*/  LEA.HI R15, R13, R0, RZ, 0x18 ;  /* 0x000000000d0f7211 */ /* 0x008fe200078fc0ff */
[----:B------:R0:W-:Y:S04]  /*1040*/  STG.E.U8 desc[UR6][R8.64+0x8fff], R13 ;  /* 0x008fff0d08007986 */ /* 0x0001e8000c101106 */
[----:B------:R-:W-:Y:S04]  /*1050*/  STG.E.U8 desc[UR6][R8.64+0x8ffe], R15 ;  /* 0x008ffe0f08007986 */ /* 0x000fe8000c101106 */
[----:B------:R-:W2:Y:S01]  /*1060*/  LDG.E.64 R4, desc[UR6][R2.64] ;  /* 0x0000000602047981 */ /* 0x000ea2000c1e1b00 */
[----:B------:R-:W-:-:S05]  /*1070*/  IMAD.MOV.U32 R0, RZ, RZ, 0x2 ;  /* 0x00000002ff007424 */ /* 0x000fca00078e00ff */
[----:B--2---:R2:W-:Y:S04]  /*1080*/  STG.E.U8 desc[UR6][R4.64+0x21], R0 ;  /* 0x0000210004007986 */ /* 0x0045e8000c101106 */
[----:B-1----:R-:W3:Y:S04]  /*1090*/  LDG.E.64 R6, desc[UR6][R2.64] ;  /* 0x0000000602067981 */ /* 0x002ee8000c1e1b00 */
[----:B---3--:R-:W-:Y:S04]  /*10a0*/  STG.E.U8 desc[UR6][R6.64+0x20], RZ ;  /* 0x000020ff06007986 */ /* 0x008fe8000c101106 */
[----:B------:R-:W3:Y:S01]  /*10b0*/  LDG.E.64 R10, desc[UR6][R2.64] ;  /* 0x00000006020a7981 */ /* 0x000ee2000c1e1b00 */
[----:B------:R-:W-:-:S03]  /*10c0*/  IMAD.MOV.U32 R14, RZ, RZ, 0x3 ;  /* 0x00000003ff0e7424 */ /* 0x000fc600078e00ff */
[----:B---3--:R-:W-:Y:S04]  /*10d0*/  STG.E.U8 desc[UR6][R10.64+0x2], RZ ;  /* 0x000002ff0a007986 */ /* 0x008fe8000c101106 */
[----:B0-----:R-:W3:Y:S01]  /*10e0*/  LDG.E.64 R12, desc[UR6][R2.64] ;  /* 0x00000006020c7981 */ /* 0x001ee2000c1e1b00 */
[----:B--2---:R-:W-:-:S05]  /*10f0*/  PRMT R5, R14, 0x7610, R5 ;  /* 0x000076100e057816 */ /* 0x004fca0000000005 */
[----:B---3--:R0:W-:Y:S04]  /*1100*/  STG.E.U8 desc[UR6][R12.64+0x3e], R5 ;  /* 0x00003e050c007986 */ /* 0x0081e8000c101106 */
[----:B------:R-:W2:Y:S04]  /*1110*/  LDG.E.64 R8, desc[UR6][R2.64] ;  /* 0x0000000602087981 */ /* 0x000ea8000c1e1b00 */
[----:B--2---:R1:W-:Y:S04]  /*1120*/  STG.E.U8 desc[UR6][R8.64+0x3d], RZ ;  /* 0x00003dff08007986 */ /* 0x0043e8000c101106 */
[----:B0-----:R-:W2:Y:S01]  /*1130*/  LDG.E.64 R4, desc[UR6][R2.64] ;  /* 0x0000000602047981 */ /* 0x001ea2000c1e1b00 */
[----:B------:R-:W-:-:S03]  /*1140*/  IMAD.MOV.U32 R0, RZ, RZ, 0x4 ;  /* 0x00000004ff007424 */ /* 0x000fc600078e00ff */
[----:B--2---:R0:W-:Y:S04]  /*1150*/  STG.E.U8 desc[UR6][R4.64+0x2], RZ ;  /* 0x000002ff04007986 */ /* 0x0041e8000c101106 */
[----:B------:R-:W2:Y:S01]  /*1160*/  LDG.E.64 R6, desc[UR6][R2.64] ;  /* 0x0000000602067981 */ /* 0x000ea2000c1e1b00 */
[----:B-1----:R-:W-:-:S05]  /*1170*/  PRMT R9, R0, 0x7610, R9 ;  /* 0x0000761000097816 */ /* 0x002fca0000000009 */
[----:B--2---:R0:W-:Y:S04]  /*1180*/  STG.E.U8 desc[UR6][R6.64+0x5b], R9 ;  /* 0x00005b0906007986 */ /* 0x0041e8000c101106 */
[----:B------:R-:W2:Y:S01]  /*1190*/  LDG.E.64 R10, desc[UR6][R2.64] ;  /* 0x00000006020a7981 */ /* 0x000ea2000c1e1b00 */
[----:B------:R-:W-:Y:S01]  /*11a0*/  IMAD.MOV.U32 R0, RZ, RZ, 0x5 ;  /* 0x00000005ff007424 */ /* 0x000fe200078e00ff */
[----:B------:R-:W-:Y:S01]  /*11b0*/  PRMT R13, RZ, 0x7610, R13 ;  /* 0x00007610ff0d7816 */ /* 0x000fe2000000000d */
[----:B------:R-:W-:Y:S01]  /*11c0*/  UMOV UR4, URZ ;  /* 0x000000ff00047c82 */ /* 0x000fe20008000000 */
[----:B------:R-:W-:Y:S01]  /*11d0*/  UMOV UR5, URZ ;  /* 0x000000ff00057c82 */ /* 0x000fe20008000000 */
[----:B--2---:R0:W-:Y:S04]  /*11e0*/  STG.E.U8 desc[UR6][R10.64+0x5a], RZ ;  /* 0x00005aff0a007986 */ /* 0x0041e8000c101106 */
.L_x_0:
[----:B0-2---:R-:W2:Y:S04]  /*11f0*/  LDG.E.64 R4, desc[UR6][R2.64] ;  /* 0x0000000602047981 */ /* 0x005ea8000c1e1b00 */
[----:B--2---:R0:W-:Y:S04]  /*1200*/  STG.E.U8 desc[UR6][R4.64+0x2], RZ ;  /* 0x000002ff04007986 */ /* 0x0041e8000c101106 */
[----:B------:R-:W2:Y:S02]  /*1210*/  LDG.E.64 R6, desc[UR6][R2.64] ;  /* 0x0000000602067981 */ /* 0x000ea4000c1e1b00 */
[----:B--2---:R-:W-:-:S04]  /*1220*/  IADD3 R8, P0, PT, R6, UR4, RZ ;  /* 0x0000000406087c10 */ /* 0x004fc8000ff1e0ff */
[----:B------:R-:W-:-:S05]  /*1230*/  IADD3.X R9, PT, PT, R7, UR5, RZ, P0, !PT ;  /* 0x0000000507097c10 */ /* 0x000fca00087fe4ff */
[----:B------:R-:W-:Y:S04]  /*1240*/  STG.E.U8 desc[UR6][R8.64+0x78], R0 ;  /* 0x0000780008007986 */ /* 0x000fe8000c101106 */
[----:B------:R-:W2:Y:S02]  /*1250*/  LDG.E.64 R6, desc[UR6][R2.64] ;  /* 0x0000000602067981 */ /* 0x000ea4000c1e1b00 */
[----:B--2---:R-:W-:-:S04]  /*1260*/  IADD3 R10, P0, PT, R6, UR4, RZ ;  /* 0x00000004060a7c10 */ /* 0x004fc8000ff1e0ff */
[----:B------:R-:W-:-:S05]  /*1270*/  IADD3.X R11, PT, PT, R7, UR5, RZ, P0, !PT ;  /* 0x00000005070b7c10 */ /* 0x000fca00087fe4ff */
[----:B------:R1:W-:Y:S04]  /*1280*/  STG.E.U8 desc[UR6][R10.64+0x77], R13 ;  /* 0x0000770d0a007986 */ /* 0x0003e8000c101106 */
[----:B------:R-:W2:Y:S04]  /*1290*/  LDG.E.64 R6, desc[UR6][R2.64] ;  /* 0x0000000602067981 */ /* 0x000ea8000c1e1b00 */
[----:B--2---:R2:W-:Y:S04]  /*12a0*/  STG.E.U8 desc[UR6][R6.64+0x2], RZ ;  /* 0x000002ff06007986 */ /* 0x0045e8000c101106 */
[----:B0-----:R-:W3:Y:S01]  /*12b0*/  LDG.E.64 R4, desc[UR6][R2.64] ;  /* 0x0000000602047981 */ /* 0x001ee2000c1e1b00 */
[----:B------:R-:W-:Y:S01]  /*12c0*/  VIADD R15, R0, 0x1 ;  /* 0x00000001000f7836 */ /* 0x000fe20000000000 */
[----:B---3--:R-:W-:-:S04]  /*12d0*/  IADD3 R12, P0, PT, R4, UR4, RZ ;  /* 0x00000004040c7c10 */ /* 0x008fc8000ff1e0ff */
[----:B-1----:R-:W-:-:S05]  /*12e0*/  IADD3.X R13, PT, PT, R5, UR5, RZ, P0, !PT ;  /* 0x00000005050d7c10 */ /* 0x002fca00087fe4ff */
[----:B------:R0:W-:Y:S04]  /*12f0*/  STG.E.U8 desc[UR6][R12.64+0x95], R15 ;  /* 0x0000950f0c007986 */ /* 0x0001e8000c101106 */
[----:B------:R-:W3:Y:S01]  /*1300*/  LDG.E.64 R4, desc[UR6][R2.64] ;  /* 0x0000000602047981 */ /* 0x000ee2000c1e1b00 */
[----:B------:R-:W-:Y:S02]  /*1310*/  SHF.R.U32.HI R17, RZ, 0x8, R0 ;  /* 0x00000008ff117819 */ /* 0x000fe40000011600 */
[----:B---3--:R-:W-:-:S04]  /*1320*/  IADD3 R8, P0, PT, R4, UR4, RZ ;  /* 0x0000000404087c10 */ /* 0x008fc8000ff1e0ff */
[----:B------:R-:W-:-:S05]  /*1330*/  IADD3.X R9, PT, PT, R5, UR5, RZ, P0, !PT ;  /* 0x0000000505097c10 */ /* 0x000fca00087fe4ff */
[----:B------:R-:W-:Y:S04]  /*1340*/  STG.E.U8 desc[UR6][R8.64+0x94], R17 ;  /* 0x0000941108007986 */ /* 0x000fe8000c101106 */
[----:B------:R-:W3:Y:S04]  /*1350*/  LDG.E.64 R4, desc[UR6][R2.64] ;  /* 0x0000000602047981 */ /* 0x000ee8000c1e1b00 */
[----:B---3--:R1:W-:Y:S04]  /*1360*/  STG.E.U8 desc[UR6][R4.64+0x2], RZ ;  /* 0x000002ff04007986 */ /* 0x0083e8000c101106 */
[----:B--2---:R-:W2:Y:S01]  /*1370*/  LDG.E.64 R6, desc[UR6][R2.64] ;  /* 0x0000000602067981 */ /* 0x004ea2000c1e1b00 */
[----:B0-----:R-:W-:Y:S01]  /*1380*/  VIADD R15, R0, 0x2 ;  /* 0x00000002000f7836 */ /* 0x001fe20000000000 */
        /* <DEDUP_REMOVED lines=9> */
[----:B-1----:R-:W3:Y:S01]  /*1420*/  LDG.E.64 R4, desc[UR6][R2.64] ;  /* 0x0000000602047981 */ /* 0x002ee2000c1e1b00 */
[----:B------:R-:W-:Y:S01]  /*1430*/  VIADD R19, R0, 0x3 ;  /* 0x0000000300137836 */ /* 0x000fe20000000000 */
[----:B---3--:R-:W-:-:S04]  /*1440*/  IADD3 R8, P0, PT, R4, UR4, RZ ;  /* 0x0000000404087c10 */ /* 0x008fc8000ff1e0ff */
[----:B------:R-:W-:-:S05]  /*1450*/  IADD3.X R9, PT, PT, R5, UR5, RZ, P0, !PT ;  /* 0x0000000505097c10 */ /* 0x000fca00087fe4ff */
[----:B------:R1:W-:Y:S04]  /*1460*/  STG.E.U8 desc[UR6][R8.64+0xcf], R19 ;  /* 0x0000cf1308007986 */ /* 0x0003e8000c101106 */
[----:B------:R-:W3:Y:S01]  /*1470*/  LDG.E.64 R4, desc[UR6][R2.64] ;  /* 0x0000000602047981 */ /* 0x000ee2000c1e1b00 */
[----:B0-----:R-:W-:Y:S02]  /*1480*/  SHF.R.U32.HI R17, RZ, 0x8, R19 ;  /* 0x00000008ff117819 */ /* 0x001fe40000011613 */
[----:B---3--:R-:W-:-:S04]  /*1490*/  IADD3 R10, P0, PT, R4, UR4, RZ ;  /* 0x00000004040a7c10 */ /* 0x008fc8000ff1e0ff */
[----:B------:R-:W-:-:S05]  /*14a0*/  IADD3.X R11, PT, PT, R5, UR5, RZ, P0, !PT ;  /* 0x00000005050b7c10 */ /* 0x000fca00087fe4ff */
[----:B------:R-:W-:Y:S04]  /*14b0*/  STG.E.U8 desc[UR6][R10.64+0xce], R17 ;  /* 0x0000ce110a007986 */ /* 0x000fe8000c101106 */
[----:B------:R-:W3:Y:S04]  /*14c0*/  LDG.E.64 R4, desc[UR6][R2.64] ;  /* 0x0000000602047981 */ /* 0x000ee8000c1e1b00 */
[----:B---3--:R0:W-:Y:S04]  /*14d0*/  STG.E.U8 desc[UR6][R4.64+0x2], RZ ;  /* 0x000002ff04007986 */ /* 0x0081e8000c101106 */
[----:B--2---:R-:W2:Y:S01]  /*14e0*/  LDG.E.64 R6, desc[UR6][R2.64] ;  /* 0x0000000602067981 */ /* 0x004ea2000c1e1b00 */
[----:B------:R-:W-:Y:S01]  /*14f0*/  VIADD R15, R0, 0x4 ;  /* 0x00000004000f7836 */ /* 0x000fe20000000000 */
[----:B--2---:R-:W-:-:S04]  /*1500*/  IADD3 R12, P0, PT, R6, UR4, RZ ;  /* 0x00000004060c7c10 */ /* 0x004fc8000ff1e0ff */
[----:B------:R-:W-:-:S05]  /*1510*/  IADD3.X R13, PT, PT, R7, UR5, RZ, P0, !PT ;  /* 0x00000005070d7c10 */ /* 0x000fca00087fe4ff */
[----:B------:R2:W-:Y:S04]  /*1520*/  STG.E.U8 desc[UR6][R12.64+0xec], R15 ;  /* 0x0000ec0f0c007986 */ /* 0x0005e8000c101106 */
[----:B------:R-:W1:Y:S02]  /*1530*/  LDG.E.64 R6, desc[UR6][R2.64] ;  /* 0x0000000602067981 */ /* 0x000e64000c1e1b00 */
[----:B-1----:R-:W-:-:S04]  /*1540*/  IADD3 R8, P0, PT, R6, UR4, RZ ;  /* 0x0000000406087c10 */ /* 0x002fc8000ff1e0ff */
[----:B------:R-:W-:-:S05]  /*1550*/  IADD3.X R9, PT, PT, R7, UR5, RZ, P0, !PT ;  /* 0x0000000507097c10 */ /* 0x000fca00087fe4ff */
[----:B------:R-:W-:Y:S04]  /*1560*/  STG.E.U8 desc[UR6][R8.64+0xeb], R17 ;  /* 0x0000eb1108007986 */ /* 0x000fe8000c101106 */
[----:B------:R-:W3:Y:S04]  /*1570*/  LDG.E.64 R6, desc[UR6][R2.64] ;  /* 0x0000000602067981 */ /* 0x000ee8000c1e1b00 */
[----:B---3--:R1:W-:Y:S04]  /*1580*/  STG.E.U8 desc[UR6][R6.64+0x2], RZ ;  /* 0x000002ff06007986 */ /* 0x0083e8000c101106 */
[----:B0-----:R-:W3:Y:S01]  /*1590*/  LDG.E.64 R4, desc[UR6][R2.64] ;  /* 0x0000000602047981 */ /* 0x001ee2000c1e1b00 */
[----:B------:R-:W-:Y:S01]  /*15a0*/  VIADD R19, R0, 0x5 ;  /* 0x0000000500137836 */ /* 0x000fe20000000000 */
[----:B---3--:R-:W-:-:S04]  /*15b0*/  IADD3 R10, P0, PT, R4, UR4, RZ ;  /* 0x00000004040a7c10 */ /* 0x008fc8000ff1e0ff */
[----:B------:R-:W-:-:S05]  /*15c0*/  IADD3.X R11, PT, PT, R5, UR5, RZ, P0, !PT ;  /* 0x00000005050b7c10 */ /* 0x000fca00087fe4ff */
[----:B------:R0:W-:Y:S04]  /*15d0*/  STG.E.U8 desc[UR6][R10.64+0x109], R19 ;  /* 0x000109130a007986 */ /* 0x0001e8000c101106 */
[----:B------:R-:W3:Y:S01]  /*15e0*/  LDG.E.64 R4, desc[UR6][R2.64] ;  /* 0x0000000602047981 */ /* 0x000ee2000c1e1b00 */
[----:B--2---:R-:W-:Y:S02]  /*15f0*/  SHF.R.U32.HI R15, RZ, 0x8, R15 ;  /* 0x00000008ff0f7819 */ /* 0x004fe4000001160f */
[----:B---3--:R-:W-:-:S04]  /*1600*/  IADD3 R12, P0, PT, R4, UR4, RZ ;  /* 0x00000004040c7c10 */ /* 0x008fc8000ff1e0ff */
[----:B------:R-:W-:-:S05]  /*1610*/  IADD3.X R13, PT, PT, R5, UR5, RZ, P0, !PT ;  /* 0x00000005050d7c10 */ /* 0x000fca00087fe4ff */
[----:B------:R-:W-:Y:S04]  /*1620*/  STG.E.U8 desc[UR6][R12.64+0x108], R15 ;  /* 0x0001080f0c007986 */ /* 0x000fe8000c101106 */
[----:B------:R-:W2:Y:S04]  /*1630*/  LDG.E.64 R4, desc[UR6][R2.64] ;  /* 0x0000000602047981 */ /* 0x000ea8000c1e1b00 */
[----:B--2---:R2:W-:Y:S04]  /*1640*/  STG.E.U8 desc[UR6][R4.64+0x2], RZ ;  /* 0x000002ff04007986 */ /* 0x0045e8000c101106 */
[----:B-1----:R-:W3:Y:S01]  /*1650*/  LDG.E.64 R6, desc[UR6][R2.64] ;  /* 0x0000000602067981 */ /* 0x002ee2000c1e1b00 */
[----:B------:R-:W-:Y:S01]  /*1660*/  VIADD R17, R0, 0x6 ;  /* 0x0000000600117836 */ /* 0x000fe20000000000 */
[----:B---3--:R-:W-:-:S04]  /*1670*/  IADD3 R8, P0, PT, R6, UR4, RZ ;  /* 0x0000000406087c10 */ /* 0x008fc8000ff1e0ff */
[----:B------:R-:W-:-:S05]  /*1680*/  IADD3.X R9, PT, PT, R7, UR5, RZ, P0, !PT ;  /* 0x0000000507097c10 */ /* 0x000fca00087fe4ff */
[----:B------:R1:W-:Y:S04]  /*1690*/  STG.E.U8 desc[UR6][R8.64+0x126], R17 ;  /* 0x0001261108007986 */ /* 0x0003e8000c101106 */
[----:B------:R-:W0:Y:S02]  /*16a0*/  LDG.E.64 R6, desc[UR6][R2.64] ;  /* 0x0000000602067981 */ /* 0x000e24000c1e1b00 */
[----:B0-----:R-:W-:-:S04]  /*16b0*/  IADD3 R10, P0, PT, R6, UR4, RZ ;  /* 0x00000004060a7c10 */ /* 0x001fc8000ff1e0ff */
        /* <DEDUP_REMOVED lines=9> */
[----:B------:R-:W3:Y:S01]  /*1750*/  LDG.E.64 R4, desc[UR6][R2.64] ;  /* 0x0000000602047981 */ /* 0x000ee2000c1e1b00 */
[----:B-1----:R-:W-:Y:S02]  /*1760*/  SHF.R.U32.HI R17, RZ, 0x8, R19 ;  /* 0x00000008ff117819 */ /* 0x002fe40000011613 */
[----:B---3--:R-:W-:-:S04]  /*1770*/  IADD3 R8, P0, PT, R4, UR4, RZ ;  /* 0x0000000404087c10 */ /* 0x008fc8000ff1e0ff */
        /* <DEDUP_REMOVED lines=9> */
[----:B------:R-:W2:Y:S02]  /*1810*/  LDG.E.64 R6, desc[UR6][R2.64] ;  /* 0x0000000602067981 */ /* 0x000ea4000c1e1b00 */
[----:B--2---:R-:W-:-:S04]  /*1820*/  IADD3 R12, P0, PT, R6, UR4, RZ ;  /* 0x00000004060c7c10 */ /* 0x004fc8000ff1e0ff */
        /* <DEDUP_REMOVED lines=78> */
[----:B------:R-:W0:Y:S01]  /*1d10*/  LDG.E.64 R4, desc[UR6][R2.64] ;  /* 0x0000000602047981 */ /* 0x000e22000c1e1b00 */
[----:B------:R-:W-:Y:S02]  /*1d20*/  SHF.R.U32.HI R21, RZ, 0x8, R19 ;  /* 0x00000008ff157819 */ /* 0x000fe40000011613 */
        /* <DEDUP_REMOVED lines=13> */
[----:B------:R1:W-:Y:S04]  /*1e00*/  STG.E.U8 desc[UR6][R8.64+0x247], R21 ;  /* 0x0002471508007986 */ /* 0x0003e8000c101106 */
[----:B------:R-:W3:Y:S04]  /*1e10*/  LDG.E.64 R6, desc[UR6][R2.64] ;  /* 0x0000000602067981 */ /* 0x000ee8000c1e1b00 */
[----:B---3--:R3:W-:Y:S04]  /*1e20*/  STG.E.U8 desc[UR6][R6.64+0x2], RZ ;  /* 0x000002ff06007986 */ /* 0x0087e8000c101106 */
[----:B0-----:R-:W4:Y:S01]  /*1e30*/  LDG.E.64 R4, desc[UR6][R2.64] ;  /* 0x0000000602047981 */ /* 0x001f22000c1e1b00 */
[----:B------:R-:W-:Y:S01]  /*1e40*/  VIADD R15, R0, 0x11 ;  /* 0x00000011000f7836 */ /* 0x000fe20000000000 */
[----:B----4-:R-:W-:-:S04]  /*1e50*/  IADD3 R10, P0, PT, R4, UR4, RZ ;  /* 0x00000004040a7c10 */ /* 0x010fc8000ff1e0ff */
[----:B------:R-:W-:-:S05]  /*1e60*/  IADD3.X R11, PT, PT, R5, UR5, RZ, P0, !PT ;  /* 0x00000005050b7c10 */ /* 0x000fca00087fe4ff */
[----:B------:R0:W-:Y:S04]  /*1e70*/  STG.E.U8 desc[UR6][R10.64+0x265], R15 ;  /* 0x0002650f0a007986 */ /* 0x0001e8000c101106 */
[----:B------:R-:W1:Y:S01]  /*1e80*/  LDG.E.64 R4, desc[UR6][R2.64] ;  /* 0x0000000602047981 */ /* 0x000e62000c1e1b00 */
[----:B--2---:R-:W-:Y:S02]  /*1e90*/  SHF.R.U32.HI R17, RZ, 0x8, R17 ;  /* 0x00000008ff117819 */ /* 0x004fe40000011611 */
[----:B-1----:R-:W-:-:S04]  /*1ea0*/  IADD3 R8, P0, PT, R4, UR4, RZ ;  /* 0x0000000404087c10 */ /* 0x002fc8000ff1e0ff */
[----:B------:R-:W-:-:S05]  /*1eb0*/  IADD3.X R9, PT, PT, R5, UR5, RZ, P0, !PT ;  /* 0x0000000505097c10 */ /* 0x000fca00087fe4ff */
[----:B------:R-:W-:Y:S04]  /*1ec0*/  STG.E.U8 desc[UR6][R8.64+0x264], R17 ;  /* 0x0002641108007986 */ /* 0x000fe8000c101106 */
[----:B------:R-:W2:Y:S04]  /*1ed0*/  LDG.E.64 R4, desc[UR6][R2.64] ;  /* 0x0000000602047981 */ /* 0x000ea8000c1e1b00 */
[----:B--2---:R1:W-:Y:S04]  /*1ee0*/  STG.E.U8 desc[UR6][R4.64+0x2], RZ ;  /* 0x000002ff04007986 */ /* 0x0043e8000c101106 */
[----:B---3--:R-:W2:Y:S01]  /*1ef0*/  LDG.E.64 R6, desc[UR6][R2.64] ;  /* 0x0000000602067981 */ /* 0x008ea2000c1e1b00 */
        /* <DEDUP_REMOVED lines=16> */
[----:B------:R-:W-:Y:S01]  /*2000*/  VIADD R0, R0, 0x14 ;  /* 0x0000001400007836 */ /* 0x000fe20000000000 */
[----:B0-----:R-:W-:-:S04]  /*2010*/  SHF.R.U32.HI R11, RZ, 0x8, R19 ;  /* 0x00000008ff0b7819 */ /* 0x001fc80000011613 */
[----:B------:R-:W-:Y:S02]  /*2020*/  PRMT R13, R11, 0x7610, R13 ;  /* 0x000076100b0d7816 */ /* 0x000fe4000000000d */
[----:B---3--:R-:W-:Y:S01]  /*2030*/  IADD3 R4, P0, PT, R4, UR4, RZ ;  /* 0x0000000404047c10 */ /* 0x008fe2000ff1e0ff */
[----:B------:R-:W-:-:S03]  /*2040*/  UIADD3 UR4, UP0, UPT, UR4, 0x244, URZ ;  /* 0x0000024404047890 */ /* 0x000fc6000ff1e0ff */
[----:B------:R-:W-:Y:S01]  /*2050*/  IADD3.X R5, PT, PT, R5, UR5, RZ, P0, !PT ;  /* 0x0000000505057c10 */ /* 0x000fe200087fe4ff */
[----:B------:R-:W-:Y:S01]  /*2060*/  UIADD3.X UR5, UPT, UPT, URZ, UR5, URZ, UP0, !UPT ;  /* 0x00000005ff057290 */ /* 0x000fe200087fe4ff */
[----:B------:R-:W-:-:S03]  /*2070*/  ISETP.NE.AND P0, PT, R0, 0x401, PT ;  /* 0x000004010000780c */ /* 0x000fc60003f05270 */
[----:B------:R2:W-:Y:S10]  /*2080*/  STG.E.U8 desc[UR6][R4.64+0x29e], R11 ;  /* 0x00029e0b04007986 */ /* 0x0005f4000c101106 */
[----:B------:R-:W-:Y:S05]  /*2090*/  @P0 BRA `(.L_x_0) ;  /* 0xfffffff000540947 */ /* 0x000fea000383ffff */
[----:B------:R-:W-:Y:S05]  /*20a0*/  EXIT ;  /* 0x000000000000794d */ /* 0x000fea0003800000 */
.L_x_1:
[----:B------:R-:W-:-:S00]  /*20b0*/  BRA `(.L_x_1) ;  /* 0xfffffffc00fc7947 */ /* 0x000fc0000383ffff */
[----:B------:R-:W-:-:S00]  /*20c0*/  NOP ;  /* 0x0000000000007918 */ /* 0x000fc00000000000 */
        /* <DEDUP_REMOVED lines=11> */
.L_x_2:


//--------------------- .nv.shared.reserved.0     --------------------------
	.section	.nv.shared.reserved.0,"aw",@nobits
	.weak		__nv_reservedSMEM_offset_0_alias
	.size		__nv_reservedSMEM_offset_0_alias, 0, 64
	.other		__nv_reservedSMEM_offset_0_alias,@"STO_CUDA_RESERVED_SHARED STV_DEFAULT"
__nv_reservedSMEM_offset_0_alias:
	.zero		0
	.zero		64


//--------------------- .nv.global                --------------------------
	.section	.nv.global,"aw",@nobits
	.align	8
.nv.global:
	.type		volume,@object
	.size		volume,(.L_0 - volume)
	.other		volume,@"STV_DEFAULT STO_CUDA_MANAGED"
volume:
	.zero		8
.L_0:


//--------------------- .nv.constant0._Z8mykernelPhS_ --------------------------
	.section	.nv.constant0._Z8mykernelPhS_,"a",@progbits
	.sectionflags	@""
	.align	4
.nv.constant0._Z8mykernelPhS_:
	.zero		912


//--------------------- SYMBOLS --------------------------

	.type		.nv.reservedSmem.offset0,@object
	.size		.nv.reservedSmem.offset0,0x4
